//
// Generated by NVIDIA NVVM Compiler
//
// Compiler Build ID: CL-36424714
// Cuda compilation tools, release 13.0, V13.0.88
// Based on NVVM 20.0.0
//

.version 9.0
.target sm_100
.address_size 64

	// .globl	_Z17kernel1_gelu_fp32PfS_i

.visible .entry _Z17kernel1_gelu_fp32PfS_i(
	.param .u64 .ptr .align 1 _Z17kernel1_gelu_fp32PfS_i_param_0,
	.param .u64 .ptr .align 1 _Z17kernel1_gelu_fp32PfS_i_param_1,
	.param .u32 _Z17kernel1_gelu_fp32PfS_i_param_2
)
{
	.reg .pred 	%p<4>;
	.reg .b32 	%r<9>;
	.reg .b32 	%f<10>;
	.reg .b64 	%rd<9>;
	.reg .b64 	%fd<53>;

	ld.param.u64 	%rd1, [_Z17kernel1_gelu_fp32PfS_i_param_0];
	ld.param.u64 	%rd2, [_Z17kernel1_gelu_fp32PfS_i_param_1];
	ld.param.u32 	%r3, [_Z17kernel1_gelu_fp32PfS_i_param_2];
	mov.u32 	%r4, %tid.x;
	mov.u32 	%r5, %ntid.x;
	mov.u32 	%r6, %ctaid.x;
	mad.lo.s32 	%r1, %r5, %r6, %r4;
	setp.ge.s32 	%p1, %r1, %r3;
	@%p1 bra 	$L__BB0_5;
	cvta.to.global.u64 	%rd3, %rd1;
	mul.wide.s32 	%rd4, %r1, 4;
	add.s64 	%rd5, %rd3, %rd4;
	ld.global.f32 	%f2, [%rd5];
	mul.f32 	%f1, %f2, 0f3F000000;
	cvt.f64.f32 	%fd6, %f2;
	mul.f32 	%f3, %f2, %f2;
	mul.f32 	%f4, %f2, %f3;
	cvt.f64.f32 	%fd7, %f4;
	fma.rn.f64 	%fd8, %fd7, 0d3FA6E4E26D4801F7, %fd6;
	mul.f64 	%fd1, %fd8, 0d3FE9884533D3D180;
	{
	.reg .b32 %temp; 
	mov.b64 	{%temp, %r7}, %fd1;
	}
	and.b32  	%r2, %r7, 2147483647;
	{
	.reg .b32 %temp; 
	mov.b64 	{%r8, %temp}, %fd1;
	}
	mov.b64 	%fd2, {%r8, %r2};
	setp.ltu.f64 	%p2, %fd2, 0d3FE4F92224DD2F1A;
	@%p2 bra 	$L__BB0_3;
	add.f64 	%fd9, %fd2, %fd2;
	cvt.rn.f32.f64 	%f5, %fd9;
	mul.f32 	%f6, %f5, 0f3FB8AA3B;
	cvt.rni.f32.f32 	%f7, %f6;
	cvt.f64.f32 	%fd10, %f7;
	fma.rn.f64 	%fd11, %fd10, 0dBFE62E42FEFA39EF, %fd9;
	fma.rn.f64 	%fd12, %fd11, 0d3E5AE904A4741B81, 0d3E928A27F89B6999;
	fma.rn.f64 	%fd13, %fd12, %fd11, 0d3EC71DE715FF7E07;
	fma.rn.f64 	%fd14, %fd13, %fd11, 0d3EFA019A6B0AC45A;
	fma.rn.f64 	%fd15, %fd14, %fd11, 0d3F2A01A017EED94F;
	fma.rn.f64 	%fd16, %fd15, %fd11, 0d3F56C16C17F2A71B;
	fma.rn.f64 	%fd17, %fd16, %fd11, 0d3F811111111173C4;
	fma.rn.f64 	%fd18, %fd17, %fd11, 0d3FA555555555211A;
	fma.rn.f64 	%fd19, %fd18, %fd11, 0d3FC5555555555540;
	fma.rn.f64 	%fd20, %fd19, %fd11, 0d3FE0000000000005;
	mul.f64 	%fd21, %fd11, %fd20;
	fma.rn.f64 	%fd22, %fd21, %fd11, %fd11;
	ex2.approx.ftz.f32 	%f8, %f7;
	cvt.f64.f32 	%fd23, %f8;
	mov.f64 	%fd24, 0d3FF0000000000000;
	sub.f64 	%fd25, %fd24, %fd23;
	neg.f64 	%fd26, %fd22;
	fma.rn.f64 	%fd27, %fd26, %fd23, %fd25;
	mov.f64 	%fd28, 0d4000000000000000;
	sub.f64 	%fd29, %fd28, %fd27;
	rcp.approx.ftz.f64 	%fd30, %fd29;
	neg.f64 	%fd31, %fd29;
	fma.rn.f64 	%fd32, %fd31, %fd30, 0d3FF0000000000000;
	fma.rn.f64 	%fd33, %fd32, %fd32, %fd32;
	fma.rn.f64 	%fd34, %fd33, %fd30, %fd30;
	fma.rn.f64 	%fd35, %fd34, 0dC000000000000000, 0d3FF0000000000000;
	setp.gt.u32 	%p3, %r2, 1077088193;
	selp.f64 	%fd36, 0d3FF0000000000000, %fd35, %p3;
	copysign.f64 	%fd52, %fd1, %fd36;
	bra.uni 	$L__BB0_4;
$L__BB0_3:
	mul.f64 	%fd37, %fd1, %fd1;
	fma.rn.f64 	%fd38, %fd37, 0dBEF0BC46E2F5E964, 0d3F14359F420AFC3D;
	fma.rn.f64 	%fd39, %fd38, %fd37, 0dBF2DF9F0728C5D84;
	fma.rn.f64 	%fd40, %fd39, %fd37, 0d3F4337D1CEC4F033;
	fma.rn.f64 	%fd41, %fd40, %fd37, 0dBF57D6E9674335B3;
	fma.rn.f64 	%fd42, %fd41, %fd37, 0d3F6D6D000D7AAD3D;
	fma.rn.f64 	%fd43, %fd42, %fd37, 0dBF8226E1F3CF1EF5;
	fma.rn.f64 	%fd44, %fd43, %fd37, 0d3F9664F47EC0C8CF;
	fma.rn.f64 	%fd45, %fd44, %fd37, 0dBFABA1BA1B80AB40;
	fma.rn.f64 	%fd46, %fd45, %fd37, 0d3FC111111110FA4A;
	fma.rn.f64 	%fd47, %fd46, %fd37, 0dBFD5555555555550;
	fma.rn.f64 	%fd48, %fd47, %fd37, 0d0000000000000000;
	fma.rn.f64 	%fd52, %fd48, %fd1, %fd1;
$L__BB0_4:
	add.f64 	%fd49, %fd52, 0d3FF0000000000000;
	cvt.f64.f32 	%fd50, %f1;
	mul.f64 	%fd51, %fd49, %fd50;
	cvt.rn.f32.f64 	%f9, %fd51;
	cvta.to.global.u64 	%rd6, %rd2;
	add.s64 	%rd8, %rd6, %rd4;
	st.global.f32 	[%rd8], %f9;
$L__BB0_5:
	ret;

}


// ===== COMPILED SASS (sm_100) =====

	.target	sm_100

	.elftype	@"ET_EXEC"


//--------------------- .note.nv.tkinfo           --------------------------
	.section	.note.nv.tkinfo,"",@"SHT_NOTE"
	.sectionflags	@"SHF_NOTE_NV_TKINFO"
	.tkinfo
        /*0018*/ 	.word	0x00000002
        /*0030*/ 	.string	""
        /*0030*/ 	.string	"ptxas"
        /*0030*/ 	.string	"Cuda compilation tools, release 13.0, V13.0.88"
        /*0030*/ 	.string	"Build cuda_13.0.r13.0/compiler.36424714_0"
        /*0030*/ 	.string	"-arch sm_100 -m 64 "



//--------------------- .note.nv.cuinfo           --------------------------
	.section	.note.nv.cuinfo,"",@"SHT_NOTE"
	.sectionflags	@"SHF_NOTE_NV_CUINFO"
        /*0018*/ 	.short	0x0002
        /*001a*/ 	.short	0x0064
        /*001c*/ 	.short	0x0082
	.zero		2


//--------------------- .nv.info                  --------------------------
	.section	.nv.info,"",@"SHT_CUDA_INFO"
	.align	4


	//----- nvinfo : EIATTR_REGCOUNT
	.align		4
        /*0000*/ 	.byte	0x04, 0x2f
        /*0002*/ 	.short	(.L_1 - .L_0)
	.align		4
.L_0:
        /*0004*/ 	.word	index@(_Z17kernel1_gelu_fp32PfS_i)
        /*0008*/ 	.word	0x00000012


	//----- nvinfo : EIATTR_FRAME_SIZE
	.align		4
.L_1:
        /*000c*/ 	.byte	0x04, 0x11
        /*000e*/ 	.short	(.L_3 - .L_2)
	.align		4
.L_2:
        /*0010*/ 	.word	index@(_Z17kernel1_gelu_fp32PfS_i)
        /*0014*/ 	.word	0x00000000


	//----- nvinfo : EIATTR_MIN_STACK_SIZE
	.align		4
.L_3:
        /*0018*/ 	.byte	0x04, 0x12
        /*001a*/ 	.short	(.L_5 - .L_4)
	.align		4
.L_4:
        /*001c*/ 	.word	index@(_Z17kernel1_gelu_fp32PfS_i)
        /*0020*/ 	.word	0x00000000
.L_5:


//--------------------- .nv.compat                --------------------------
	.section	.nv.compat,"",@"SHT_CUDA_COMPAT_INFO"
	.align	4
        /*0000*/ 	.byte	0x02, 0x09, 0x00, 0x00, 0x02, 0x02, 0x01, 0x00, 0x02, 0x05, 0x05, 0x00, 0x03, 0x07, 0x01, 0x01
        /*0010*/ 	.byte	0x02, 0x03, 0x00, 0x00, 0x02, 0x06, 0x01, 0x00, 0x04, 0x0b, 0x08, 0x00, 0x01, 0x00, 0x00, 0x00
        /*0020*/ 	.byte	0x00, 0x00, 0x00, 0x00


//--------------------- .nv.info._Z17kernel1_gelu_fp32PfS_i --------------------------
	.section	.nv.info._Z17kernel1_gelu_fp32PfS_i,"",@"SHT_CUDA_INFO"
	.sectionflags	@""
	.align	4


	//----- nvinfo : EIATTR_CUDA_API_VERSION
	.align		4
        /*0000*/ 	.byte	0x04, 0x37
        /*0002*/ 	.short	(.L_7 - .L_6)
.L_6:
        /*0004*/ 	.word	0x00000082


	//----- nvinfo : EIATTR_KPARAM_INFO
	.align		4
.L_7:
        /*0008*/ 	.byte	0x04, 0x17
        /*000a*/ 	.short	(.L_9 - .L_8)
.L_8:
        /*000c*/ 	.word	0x00000000
        /*0010*/ 	.short	0x0002
        /*0012*/ 	.short	0x0010
        /*0014*/ 	.byte	0x00, 0xf0, 0x11, 0x00


	//----- nvinfo : EIATTR_KPARAM_INFO
	.align		4
.L_9:
        /*0018*/ 	.byte	0x04, 0x17
        /*001a*/ 	.short	(.L_11 - .L_10)
.L_10:
        /*001c*/ 	.word	0x00000000
        /*0020*/ 	.short	0x0001
        /*0022*/ 	.short	0x0008
        /*0024*/ 	.byte	0x00, 0xf5, 0x21, 0x00


	//----- nvinfo : EIATTR_KPARAM_INFO
	.align		4
.L_11:
        /*0028*/ 	.byte	0x04, 0x17
        /*002a*/ 	.short	(.L_13 - .L_12)
.L_12:
        /*002c*/ 	.word	0x00000000
        /*0030*/ 	.short	0x0000
        /*0032*/ 	.short	0x0000
        /*0034*/ 	.byte	0x00, 0xf5, 0x21, 0x00


	//----- nvinfo : EIATTR_SPARSE_MMA_MASK
	.align		4
.L_13:
        /*0038*/ 	.byte	0x03, 0x50
        /*003a*/ 	.short	0x0000


	//----- nvinfo : EIATTR_MAXREG_COUNT
	.align		4
        /*003c*/ 	.byte	0x03, 0x1b
        /*003e*/ 	.short	0x00ff


	//----- nvinfo : EIATTR_MERCURY_ISA_VERSION
	.align		4
        /*0040*/ 	.byte	0x03, 0x5f
        /*0042*/ 	.short	0x0101


	//----- nvinfo : EIATTR_VRC_CTA_INIT_COUNT
	.align		4
        /*0044*/ 	.byte	0x02, 0x4a
	.zero		1
	.zero		1


	//----- nvinfo : EIATTR_EXIT_INSTR_OFFSETS
	.align		4
        /*0048*/ 	.byte	0x04, 0x1c
        /*004a*/ 	.short	(.L_15 - .L_14)


	//   ....[0]....
.L_14:
        /*004c*/ 	.word	0x00000070


	//   ....[1]....
        /*0050*/ 	.word	0x00000820


	//----- nvinfo : EIATTR_CRS_STACK_SIZE
	.align		4
.L_15:
        /*0054*/ 	.byte	0x04, 0x1e
        /*0056*/ 	.short	(.L_17 - .L_16)
.L_16:
        /*0058*/ 	.word	0x00000000


	//----- nvinfo : EIATTR_CBANK_PARAM_SIZE
	.align		4
.L_17:
        /*005c*/ 	.byte	0x03, 0x19
        /*005e*/ 	.short	0x0014


	//----- nvinfo : EIATTR_PARAM_CBANK
	.align		4
        /*0060*/ 	.byte	0x04, 0x0a
        /*0062*/ 	.short	(.L_19 - .L_18)
	.align		4
.L_18:
        /*0064*/ 	.word	index@(.nv.constant0._Z17kernel1_gelu_fp32PfS_i)
        /*0068*/ 	.short	0x0380
        /*006a*/ 	.short	0x0014


	//----- nvinfo : EIATTR_SW_WAR
	.align		4
.L_19:
        /*006c*/ 	.byte	0x04, 0x36
        /*006e*/ 	.short	(.L_21 - .L_20)
.L_20:
        /*0070*/ 	.word	0x00000008
.L_21:


//--------------------- .nv.callgraph             --------------------------
	.section	.nv.callgraph,"",@"SHT_CUDA_CALLGRAPH"
	.align	4
	.sectionentsize	8
	.align		4
        /*0000*/ 	.word	0x00000000
	.align		4
        /*0004*/ 	.word	0xffffffff
	.align		4
        /*0008*/ 	.word	0x00000000
	.align		4
        /*000c*/ 	.word	0xfffffffe
	.align		4
        /*0010*/ 	.word	0x00000000
	.align		4
        /*0014*/ 	.word	0xfffffffd
	.align		4
        /*0018*/ 	.word	0x00000000
	.align		4
        /*001c*/ 	.word	0xfffffffc


//--------------------- .text._Z17kernel1_gelu_fp32PfS_i --------------------------
	.section	.text._Z17kernel1_gelu_fp32PfS_i,"ax",@progbits
	.align	128
        .global         _Z17kernel1_gelu_fp32PfS_i
        .type           _Z17kernel1_gelu_fp32PfS_i,@function
        .size           _Z17kernel1_gelu_fp32PfS_i,(.L_x_4 - _Z17kernel1_gelu_fp32PfS_i)
        .other          _Z17kernel1_gelu_fp32PfS_i,@"STO_CUDA_ENTRY STV_DEFAULT"
_Z17kernel1_gelu_fp32PfS_i:
.text._Z17kernel1_gelu_fp32PfS_i:
[----:B------:R-:W-:Y:S01]  /*0000*/  LDC R1, c[0x0][0x37c] ;  /* 0x0000df00ff017b82 */ /* 0x000fe20000000800 */
[----:B------:R-:W0:Y:S01]  /*0010*/  S2R R0, SR_TID.X ;  /* 0x0000000000007919 */ /* 0x000e220000002100 */
[----:B------:R-:W0:Y:S01]  /*0020*/  LDCU UR4, c[0x0][0x360] ;  /* 0x00006c00ff0477ac */ /* 0x000e220008000800 */
[----:B------:R-:W0:Y:S01]  /*0030*/  S2R R3, SR_CTAID.X ;  /* 0x0000000000037919 */ /* 0x000e220000002500 */
[----:B------:R-:W1:Y:S01]  /*0040*/  LDCU UR5, c[0x0][0x390] ;  /* 0x00007200ff0577ac */ /* 0x000e620008000800 */
[----:B0-----:R-:W-:-:S05]  /*0050*/  IMAD R0, R3, UR4, R0 ;  /* 0x0000000403007c24 */ /* 0x001fca000f8e0200 */
[----:B-1----:R-:W-:-:S13]  /*0060*/  ISETP.GE.AND P0, PT, R0, UR5, PT ;  /* 0x0000000500007c0c */ /* 0x002fda000bf06270 */
[----:B------:R-:W-:Y:S05]  /*0070*/  @P0 EXIT ;  /* 0x000000000000094d */ /* 0x000fea0003800000 */
[----:B------:R-:W0:Y:S01]  /*0080*/  LDC.64 R4, c[0x0][0x380] ;  /* 0x0000e000ff047b82 */ /* 0x000e220000000a00 */
[----:B------:R-:W1:Y:S01]  /*0090*/  LDCU.64 UR4, c[0x0][0x358] ;  /* 0x00006b00ff0477ac */ /* 0x000e620008000a00 */
[----:B0-----:R-:W-:-:S06]  /*00a0*/  IMAD.WIDE R4, R0, 0x4, R4 ;  /* 0x0000000400047825 */ /* 0x001fcc00078e0204 */
[----:B-1----:R-:W2:Y:S01]  /*00b0*/  LDG.E R4, desc[UR4][R4.64] ;  /* 0x0000000404047981 */ /* 0x002ea2000c1e1900 */
[----:B------:R-:W-:Y:S01]  /*00c0*/  UMOV UR6, 0x6d4801f7 ;  /* 0x6d4801f700067882 */ /* 0x000fe20000000000 */
[----:B------:R-:W-:Y:S01]  /*00d0*/  UMOV UR7, 0x3fa6e4e2 ;  /* 0x3fa6e4e200077882 */ /* 0x000fe20000000000 */
[----:B------:R-:W-:Y:S01]  /*00e0*/  BSSY.RECONVERGENT B0, `(.L_x_0) ;  /* 0x000006c000007945 */ /* 0x000fe20003800200 */
[C---:B--2---:R-:W-:Y:S01]  /*00f0*/  FMUL R7, R4.reuse, R4 ;  /* 0x0000000404077220 */ /* 0x044fe20000400000 */
[----:B------:R0:W-:Y:S03]  /*0100*/  F2F.F64.F32 R2, R4 ;  /* 0x0000000400027310 */ /* 0x0001e60000201800 */
[----:B------:R-:W-:-:S05]  /*0110*/  FMUL R8, R4, R7 ;  /* 0x0000000704087220 */ /* 0x000fca0000400000 */
[----:B------:R-:W1:Y:S01]  /*0120*/  F2F.F64.F32 R6, R8 ;  /* 0x0000000800067310 */ /* 0x000e620000201800 */
[----:B0-----:R-:W-:Y:S01]  /*0130*/  FMUL R4, R4, 0.5 ;  /* 0x3f00000004047820 */ /* 0x001fe20000400000 */
[----:B-1----:R-:W-:Y:S01]  /*0140*/  DFMA R2, R6, UR6, R2 ;  /* 0x0000000606027c2b */ /* 0x002fe20008000002 */
[----:B------:R-:W-:Y:S01]  /*0150*/  UMOV UR6, 0x33d3d180 ;  /* 0x33d3d18000067882 */ /* 0x000fe20000000000 */
[----:B------:R-:W-:-:S06]  /*0160*/  UMOV UR7, 0x3fe98845 ;  /* 0x3fe9884500077882 */ /* 0x000fcc0000000000 */
[----:B------:R-:W-:Y:S01]  /*0170*/  DMUL R2, R2, UR6 ;  /* 0x0000000602027c28 */ /* 0x000fe20008000000 */
[----:B------:R-:W-:Y:S01]  /*0180*/  UMOV UR6, 0x24dd2f1a ;  /* 0x24dd2f1a00067882 */ /* 0x000fe20000000000 */
[----:B------:R-:W-:-:S08]  /*0190*/  UMOV UR7, 0x3fe4f922 ;  /* 0x3fe4f92200077882 */ /* 0x000fd00000000000 */
[----:B------:R-:W-:Y:S02]  /*01a0*/  LOP3.LUT R7, R3, 0x7fffffff, RZ, 0xc0, !PT ;  /* 0x7fffffff03077812 */ /* 0x000fe400078ec0ff */
[----:B------:R-:W-:-:S06]  /*01b0*/  MOV R6, R2 ;  /* 0x0000000200067202 */ /* 0x000fcc0000000f00 */
[----:B------:R-:W-:-:S14]  /*01c0*/  DSETP.GE.AND P0, PT, R6, UR6, PT ;  /* 0x0000000606007e2a */ /* 0x000fdc000bf06000 */
[----:B------:R-:W-:Y:S05]  /*01d0*/  @!P0 BRA `(.L_x_1) ;  /* 0x0000000000e48947 */ /* 0x000fea0003800000 */
[----:B------:R-:W-:Y:S01]  /*01e0*/  DADD R10, R6, R6 ;  /* 0x00000000060a7229 */ /* 0x000fe20000000006 */
[----:B------:R-:W-:Y:S01]  /*01f0*/  UMOV UR6, 0xfefa39ef ;  /* 0xfefa39ef00067882 */ /* 0x000fe20000000000 */
[----:B------:R-:W-:Y:S01]  /*0200*/  UMOV UR7, 0x3fe62e42 ;  /* 0x3fe62e4200077882 */ /* 0x000fe20000000000 */
[----:B------:R-:W-:Y:S01]  /*0210*/  IMAD.MOV.U32 R12, RZ, RZ, -0x7649667 ;  /* 0xf89b6999ff0c7424 */ /* 0x000fe200078e00ff */
[----:B------:R-:W-:Y:S02]  /*0220*/  MOV R13, 0x3e928a27 ;  /* 0x3e928a27000d7802 */ /* 0x000fe40000000f00 */
[----:B------:R-:W0:Y:S01]  /*0230*/  F2F.F32.F64 R2, R10 ;  /* 0x0000000a00027310 */ /* 0x000e220000301000 */
[----:B------:R-:W-:Y:S01]  /*0240*/  ISETP.GT.U32.AND P0, PT, R7, 0x40330fc1, PT ;  /* 0x40330fc10700780c */ /* 0x000fe20003f04070 */
[----:B0-----:R-:W-:-:S06]  /*0250*/  FMUL R2, R2, 1.4426950216293334961 ;  /* 0x3fb8aa3b02027820 */ /* 0x001fcc0000400000 */
[----:B------:R-:W0:Y:S08]  /*0260*/  FRND R2, R2 ;  /* 0x0000000200027307 */ /* 0x000e300000201000 */
[----:B0-----:R0:W1:Y:S08]  /*0270*/  F2F.F64.F32 R8, R2 ;  /* 0x0000000200087310 */ /* 0x0010700000201800 */
[----:B0-----:R-:W0:Y:S01]  /*0280*/  MUFU.EX2 R2, R2 ;  /* 0x0000000200027308 */ /* 0x001e220000000800 */
[----:B-1----:R-:W-:Y:S01]  /*0290*/  DFMA R8, R8, -UR6, R10 ;  /* 0x8000000608087c2b */ /* 0x002fe2000800000a */
[----:B------:R-:W-:Y:S01]  /*02a0*/  UMOV UR6, 0xa4741b81 ;  /* 0xa4741b8100067882 */ /* 0x000fe20000000000 */
[----:B------:R-:W-:-:S06]  /*02b0*/  UMOV UR7, 0x3e5ae904 ;  /* 0x3e5ae90400077882 */ /* 0x000fcc0000000000 */
[C---:B------:R-:W-:Y:S01]  /*02c0*/  DFMA R12, R8.reuse, UR6, R12 ;  /* 0x00000006080c7c2b */ /* 0x040fe2000800000c */
[----:B------:R-:W-:Y:S01]  /*02d0*/  UMOV UR6, 0x15ff7e07 ;  /* 0x15ff7e0700067882 */ /* 0x000fe20000000000 */
[----:B------:R-:W-:Y:S01]  /*02e0*/  UMOV UR7, 0x3ec71de7 ;  /* 0x3ec71de700077882 */ /* 0x000fe20000000000 */
[----:B0-----:R-:W0:Y:S05]  /*02f0*/  F2F.F64.F32 R10, R2 ;  /* 0x00000002000a7310 */ /* 0x001e2a0000201800 */
[----:B------:R-:W-:Y:S01]  /*0300*/  DFMA R12, R8, R12, UR6 ;  /* 0x00000006080c7e2b */ /* 0x000fe2000800000c */
[----:B------:R-:W-:Y:S01]  /*0310*/  UMOV UR6, 0x6b0ac45a ;  /* 0x6b0ac45a00067882 */ /* 0x000fe20000000000 */
[----:B------:R-:W-:-:S06]  /*0320*/  UMOV UR7, 0x3efa019a ;  /* 0x3efa019a00077882 */ /* 0x000fcc0000000000 */
[----:B------:R-:W-:Y:S01]  /*0330*/  DFMA R12, R8, R12, UR6 ;  /* 0x00000006080c7e2b */ /* 0x000fe2000800000c */
[----:B------:R-:W-:Y:S01]  /*0340*/  UMOV UR6, 0x17eed94f ;  /* 0x17eed94f00067882 */ /* 0x000fe20000000000 */
[----:B------:R-:W-:Y:S01]  /*0350*/  UMOV UR7, 0x3f2a01a0 ;  /* 0x3f2a01a000077882 */ /* 0x000fe20000000000 */
[----:B0-----:R-:W-:-:S05]  /*0360*/  DADD R14, -R10, 1 ;  /* 0x3ff000000a0e7429 */ /* 0x001fca0000000100 */
[----:B------:R-:W-:Y:S01]  /*0370*/  DFMA R12, R8, R12, UR6 ;  /* 0x00000006080c7e2b */ /* 0x000fe2000800000c */
[----:B------:R-:W-:Y:S01]  /*0380*/  UMOV UR6, 0x17f2a71b ;  /* 0x17f2a71b00067882 */ /* 0x000fe20000000000 */
[----:B------:R-:W-:-:S06]  /*0390*/  UMOV UR7, 0x3f56c16c ;  /* 0x3f56c16c00077882 */ /* 0x000fcc0000000000 */
        /* <DEDUP_REMOVED lines=12> */
[----:B------:R-:W-:-:S08]  /*0460*/  DFMA R12, R8, R12, UR6 ;  /* 0x00000006080c7e2b */ /* 0x000fd0000800000c */
[----:B------:R-:W-:-:S08]  /*0470*/  DMUL R12, R8, R12 ;  /* 0x0000000c080c7228 */ /* 0x000fd00000000000 */
[----:B------:R-:W-:Y:S01]  /*0480*/  DFMA R12, R8, R12, R8 ;  /* 0x0000000c080c722b */ /* 0x000fe20000000008 */
[----:B------:R-:W-:-:S07]  /*0490*/  IMAD.MOV.U32 R8, RZ, RZ, RZ ;  /* 0x000000ffff087224 */ /* 0x000fce00078e00ff */
[----:B------:R-:W-:-:S08]  /*04a0*/  DFMA R12, -R12, R10, R14 ;  /* 0x0000000a0c0c722b */ /* 0x000fd0000000010e */
[----:B------:R-:W-:-:S06]  /*04b0*/  DADD R12, -R12, 2 ;  /* 0x400000000c0c7429 */ /* 0x000fcc0000000100 */
[----:B------:R-:W0:Y:S02]  /*04c0*/  MUFU.RCP64H R9, R13 ;  /* 0x0000000d00097308 */ /* 0x000e240000001800 */
[----:B0-----:R-:W-:-:S08]  /*04d0*/  DFMA R10, -R12, R8, 1 ;  /* 0x3ff000000c0a742b */ /* 0x001fd00000000108 */
[----:B------:R-:W-:-:S08]  /*04e0*/  DFMA R10, R10, R10, R10 ;  /* 0x0000000a0a0a722b */ /* 0x000fd0000000000a */
[----:B------:R-:W-:Y:S01]  /*04f0*/  DFMA R10, R8, R10, R8 ;  /* 0x0000000a080a722b */ /* 0x000fe20000000008 */
[----:B------:R-:W-:Y:S01]  /*0500*/  MOV R8, 0x0 ;  /* 0x0000000000087802 */ /* 0x000fe20000000f00 */
[----:B------:R-:W-:-:S06]  /*0510*/  IMAD.MOV.U32 R9, RZ, RZ, 0x40000000 ;  /* 0x40000000ff097424 */ /* 0x000fcc00078e00ff */
[----:B------:R-:W-:-:S10]  /*0520*/  DFMA R10, R10, -R8, 1 ;  /* 0x3ff000000a0a742b */ /* 0x000fd40000000808 */
[----:B------:R-:W-:Y:S02]  /*0530*/  FSEL R5, R11, 1.875, !P0 ;  /* 0x3ff000000b057808 */ /* 0x000fe40004000000 */
[----:B------:R-:W-:Y:S02]  /*0540*/  FSEL R2, R10, RZ, !P0 ;  /* 0x000000ff0a027208 */ /* 0x000fe40004000000 */
[----:B------:R-:W-:Y:S01]  /*0550*/  LOP3.LUT R3, R5, 0x80000000, R3, 0xb8, !PT ;  /* 0x8000000005037812 */ /* 0x000fe200078eb803 */
[----:B------:R-:W-:Y:S06]  /*0560*/  BRA `(.L_x_2) ;  /* 0x00000000008c7947 */ /* 0x000fec0003800000 */
.L_x_1:
[----:B------:R-:W-:Y:S01]  /*0570*/  DMUL R6, R2, R2 ;  /* 0x0000000202067228 */ /* 0x000fe20000000000 */
[----:B------:R-:W-:Y:S01]  /*0580*/  MOV R8, 0x420afc3d ;  /* 0x420afc3d00087802 */ /* 0x000fe20000000f00 */
[----:B------:R-:W-:Y:S01]  /*0590*/  UMOV UR6, 0xe2f5e964 ;  /* 0xe2f5e96400067882 */ /* 0x000fe20000000000 */
[----:B------:R-:W-:Y:S01]  /*05a0*/  MOV R9, 0x3f14359f ;  /* 0x3f14359f00097802 */ /* 0x000fe20000000f00 */
[----:B------:R-:W-:-:S05]  /*05b0*/  UMOV UR7, 0x3ef0bc46 ;  /* 0x3ef0bc4600077882 */ /* 0x000fca0000000000 */
[----:B------:R-:W-:Y:S01]  /*05c0*/  DFMA R8, R6, -UR6, R8 ;  /* 0x8000000606087c2b */ /* 0x000fe20008000008 */
[----:B------:R-:W-:Y:S01]  /*05d0*/  UMOV UR6, 0x728c5d84 ;  /* 0x728c5d8400067882 */ /* 0x000fe20000000000 */
[----:B------:R-:W-:-:S06]  /*05e0*/  UMOV UR7, 0x3f2df9f0 ;  /* 0x3f2df9f000077882 */ /* 0x000fcc0000000000 */
[----:B------:R-:W-:Y:S01]  /*05f0*/  DFMA R8, R6, R8, -UR6 ;  /* 0x8000000606087e2b */ /* 0x000fe20008000008 */
[----:B------:R-:W-:Y:S01]  /*0600*/  UMOV UR6, 0xcec4f033 ;  /* 0xcec4f03300067882 */ /* 0x000fe20000000000 */
[----:B------:R-:W-:-:S06]  /*0610*/  UMOV UR7, 0x3f4337d1 ;  /* 0x3f4337d100077882 */ /* 0x000fcc0000000000 */
[----:B------:R-:W-:Y:S01]  /*0620*/  DFMA R8, R6, R8, UR6 ;  /* 0x0000000606087e2b */ /* 0x000fe20008000008 */
        /* <DEDUP_REMOVED lines=20> */
[----:B------:R-:W-:-:S08]  /*0770*/  DFMA R8, R6, R8, -UR6 ;  /* 0x8000000606087e2b */ /* 0x000fd00008000008 */
[----:B------:R-:W-:-:S08]  /*0780*/  DFMA R8, R6, R8, RZ ;  /* 0x000000080608722b */ /* 0x000fd000000000ff */
[----:B------:R-:W-:-:S11]  /*0790*/  DFMA R2, R2, R8, R2 ;  /* 0x000000080202722b */ /* 0x000fd60000000002 */
.L_x_2:
[----:B------:R-:W-:Y:S05]  /*07a0*/  BSYNC.RECONVERGENT B0 ;  /* 0x0000000000007941 */ /* 0x000fea0003800200 */
.L_x_0:
[----:B------:R-:W0:Y:S01]  /*07b0*/  F2F.F64.F32 R4, R4 ;  /* 0x0000000400047310 */ /* 0x000e220000201800 */
[----:B------:R-:W-:Y:S01]  /*07c0*/  DADD R2, R2, 1 ;  /* 0x3ff0000002027429 */ /* 0x000fe20000000000 */
[----:B------:R-:W1:Y:S07]  /*07d0*/  LDC.64 R6, c[0x0][0x388] ;  /* 0x0000e200ff067b82 */ /* 0x000e6e0000000a00 */
[----:B0-----:R-:W-:-:S10]  /*07e0*/  DMUL R2, R2, R4 ;  /* 0x0000000402027228 */ /* 0x001fd40000000000 */
[----:B------:R-:W0:Y:S01]  /*07f0*/  F2F.F32.F64 R3, R2 ;  /* 0x0000000200037310 */ /* 0x000e220000301000 */
[----:B-1----:R-:W-:-:S05]  /*0800*/  IMAD.WIDE R6, R0, 0x4, R6 ;  /* 0x0000000400067825 */ /* 0x002fca00078e0206 */
[----:B0-----:R-:W-:Y:S01]  /*0810*/  STG.E desc[UR4][R6.64], R3 ;  /* 0x0000000306007986 */ /* 0x001fe2000c101904 */
[----:B------:R-:W-:Y:S05]  /*0820*/  EXIT ;  /* 0x000000000000794d */ /* 0x000fea0003800000 */
.L_x_3:
[----:B------:R-:W-:-:S00]  /*0830*/  BRA `(.L_x_3) ;  /* 0xfffffffc00fc7947 */ /* 0x000fc0000383ffff */
[----:B------:R-:W-:-:S00]  /*0840*/  NOP ;  /* 0x0000000000007918 */ /* 0x000fc00000000000 */
        /* <DEDUP_REMOVED lines=11> */
.L_x_4:


//--------------------- .nv.shared.reserved.0     --------------------------
	.section	.nv.shared.reserved.0,"aw",@nobits
	.weak		__nv_reservedSMEM_offset_0_alias
	.size		__nv_reservedSMEM_offset_0_alias, 0, 64
	.other		__nv_reservedSMEM_offset_0_alias,@"STO_CUDA_RESERVED_SHARED STV_DEFAULT"
__nv_reservedSMEM_offset_0_alias:
	.zero		0
	.zero		64


//--------------------- .nv.constant0._Z17kernel1_gelu_fp32PfS_i --------------------------
	.section	.nv.constant0._Z17kernel1_gelu_fp32PfS_i,"a",@progbits
	.sectionflags	@""
	.align	4
.nv.constant0._Z17kernel1_gelu_fp32PfS_i:
	.zero		916


//--------------------- SYMBOLS --------------------------

	.type		.nv.reservedSmem.offset0,@object
	.size		.nv.reservedSmem.offset0,0x4
